//
// Generated by NVIDIA NVVM Compiler
//
// Compiler Build ID: CL-36424714
// Cuda compilation tools, release 13.0, V13.0.88
// Based on NVVM 20.0.0
//

.version 9.0
.target sm_100
.address_size 64

	// .globl	_Z16histogram_kernelPiS_iiii
.extern .func  (.param .b32 func_retval0) vprintf
(
	.param .b64 vprintf_param_0,
	.param .b64 vprintf_param_1
)
;
.global .align 1 .b8 $str[5] = {37, 100, 32, 10};

.visible .entry _Z16histogram_kernelPiS_iiii(
	.param .u64 .ptr .align 1 _Z16histogram_kernelPiS_iiii_param_0,
	.param .u64 .ptr .align 1 _Z16histogram_kernelPiS_iiii_param_1,
	.param .u32 _Z16histogram_kernelPiS_iiii_param_2,
	.param .u32 _Z16histogram_kernelPiS_iiii_param_3,
	.param .u32 _Z16histogram_kernelPiS_iiii_param_4,
	.param .u32 _Z16histogram_kernelPiS_iiii_param_5
)
{
	.reg .pred 	%p<2>;
	.reg .b32 	%r<11>;
	.reg .b32 	%f<6>;
	.reg .b64 	%rd<9>;

	ld.param.u64 	%rd1, [_Z16histogram_kernelPiS_iiii_param_0];
	ld.param.u64 	%rd2, [_Z16histogram_kernelPiS_iiii_param_1];
	ld.param.u32 	%r2, [_Z16histogram_kernelPiS_iiii_param_2];
	ld.param.u32 	%r4, [_Z16histogram_kernelPiS_iiii_param_3];
	ld.param.u32 	%r3, [_Z16histogram_kernelPiS_iiii_param_5];
	mov.u32 	%r5, %tid.x;
	mov.u32 	%r6, %ntid.x;
	mov.u32 	%r7, %ctaid.x;
	mad.lo.s32 	%r1, %r6, %r7, %r5;
	setp.ge.s32 	%p1, %r1, %r4;
	@%p1 bra 	$L__BB0_2;
	cvta.to.global.u64 	%rd3, %rd2;
	cvta.to.global.u64 	%rd4, %rd1;
	mul.wide.s32 	%rd5, %r1, 4;
	add.s64 	%rd6, %rd3, %rd5;
	ld.global.u32 	%r8, [%rd6];
	cvt.rn.f32.s32 	%f1, %r8;
	cvt.rn.f32.s32 	%f2, %r3;
	sub.f32 	%f3, %f1, %f2;
	cvt.rn.f32.s32 	%f4, %r2;
	div.rn.f32 	%f5, %f3, %f4;
	cvt.rzi.s32.f32 	%r9, %f5;
	mul.wide.s32 	%rd7, %r9, 4;
	add.s64 	%rd8, %rd4, %rd7;
	atom.global.add.u32 	%r10, [%rd8], 1;
$L__BB0_2:
	ret;

}
	// .globl	_Z11scan_kernelPii
.visible .entry _Z11scan_kernelPii(
	.param .u64 .ptr .align 1 _Z11scan_kernelPii_param_0,
	.param .u32 _Z11scan_kernelPii_param_1
)
{
	.local .align 8 .b8 	__local_depot1[8];
	.reg .b64 	%SP;
	.reg .b64 	%SPL;
	.reg .pred 	%p<5>;
	.reg .b32 	%r<17>;
	.reg .b64 	%rd<11>;

	mov.u64 	%SPL, __local_depot1;
	cvta.local.u64 	%SP, %SPL;
	ld.param.u64 	%rd3, [_Z11scan_kernelPii_param_0];
	ld.param.u32 	%r4, [_Z11scan_kernelPii_param_1];
	cvta.to.global.u64 	%rd1, %rd3;
	mov.u32 	%r5, %tid.x;
	mov.u32 	%r6, %ntid.x;
	mov.u32 	%r7, %ctaid.x;
	mad.lo.s32 	%r1, %r6, %r7, %r5;
	setp.ge.s32 	%p1, %r1, %r4;
	@%p1 bra 	$L__BB1_7;
	setp.lt.s32 	%p2, %r4, 2;
	mul.wide.s32 	%rd4, %r1, 4;
	add.s64 	%rd2, %rd1, %rd4;
	@%p2 bra 	$L__BB1_6;
	mov.b32 	%r16, 1;
$L__BB1_3:
	setp.lt.s32 	%p3, %r1, %r16;
	@%p3 bra 	$L__BB1_5;
	sub.s32 	%r9, %r1, %r16;
	mul.wide.s32 	%rd5, %r9, 4;
	add.s64 	%rd6, %rd1, %rd5;
	ld.global.u32 	%r10, [%rd6];
	bar.sync 	0;
	ld.global.u32 	%r11, [%rd2];
	add.s32 	%r12, %r11, %r10;
	st.global.u32 	[%rd2], %r12;
	bar.sync 	0;
$L__BB1_5:
	shl.b32 	%r16, %r16, 1;
	setp.lt.s32 	%p4, %r16, %r4;
	@%p4 bra 	$L__BB1_3;
$L__BB1_6:
	ld.global.u32 	%r13, [%rd2];
	add.u64 	%rd7, %SP, 0;
	add.u64 	%rd8, %SPL, 0;
	st.local.u32 	[%rd8], %r13;
	mov.u64 	%rd9, $str;
	cvta.global.u64 	%rd10, %rd9;
	{ // callseq 0, 0
	.param .b64 param0;
	st.param.b64 	[param0], %rd10;
	.param .b64 param1;
	st.param.b64 	[param1], %rd7;
	.param .b32 retval0;
	call.uni (retval0), 
	vprintf, 
	(
	param0, 
	param1
	);
	ld.param.b32 	%r14, [retval0];
	} // callseq 0
$L__BB1_7:
	ret;

}


// ===== COMPILED SASS (sm_100) =====

	.target	sm_100

	.elftype	@"ET_EXEC"


//--------------------- .note.nv.tkinfo           --------------------------
	.section	.note.nv.tkinfo,"",@"SHT_NOTE"
	.sectionflags	@"SHF_NOTE_NV_TKINFO"
	.tkinfo
        /*0018*/ 	.word	0x00000002
        /*0030*/ 	.string	""
        /*0030*/ 	.string	"ptxas"
        /*0030*/ 	.string	"Cuda compilation tools, release 13.0, V13.0.88"
        /*0030*/ 	.string	"Build cuda_13.0.r13.0/compiler.36424714_0"
        /*0030*/ 	.string	"-arch sm_100 -m 64 "



//--------------------- .note.nv.cuinfo           --------------------------
	.section	.note.nv.cuinfo,"",@"SHT_NOTE"
	.sectionflags	@"SHF_NOTE_NV_CUINFO"
        /*0018*/ 	.short	0x0002
        /*001a*/ 	.short	0x0064
        /*001c*/ 	.short	0x0082
	.zero		2


//--------------------- .nv.info                  --------------------------
	.section	.nv.info,"",@"SHT_CUDA_INFO"
	.align	4


	//----- nvinfo : EIATTR_REGCOUNT
	.align		4
        /*0000*/ 	.byte	0x04, 0x2f
        /*0002*/ 	.short	(.L_2 - .L_1)
	.align		4
.L_1:
        /*0004*/ 	.word	index@(_Z16histogram_kernelPiS_iiii)
        /*0008*/ 	.word	0x0000000e


	//----- nvinfo : EIATTR_FRAME_SIZE
	.align		4
.L_2:
        /*000c*/ 	.byte	0x04, 0x11
        /*000e*/ 	.short	(.L_4 - .L_3)
	.align		4
.L_3:
        /*0010*/ 	.word	index@($__internal_0_$__cuda_sm3x_div_rn_noftz_f32_slowpath)
        /*0014*/ 	.word	0x00000000


	//----- nvinfo : EIATTR_FRAME_SIZE
	.align		4
.L_4:
        /*0018*/ 	.byte	0x04, 0x11
        /*001a*/ 	.short	(.L_6 - .L_5)
	.align		4
.L_5:
        /*001c*/ 	.word	index@(_Z16histogram_kernelPiS_iiii)
        /*0020*/ 	.word	0x00000000


	//----- nvinfo : EIATTR_REGCOUNT
	.align		4
.L_6:
        /*0024*/ 	.byte	0x04, 0x2f
        /*0026*/ 	.short	(.L_8 - .L_7)
	.align		4
.L_7:
        /*0028*/ 	.word	index@(_Z11scan_kernelPii)
        /*002c*/ 	.word	0x00000018


	//----- nvinfo : EIATTR_FRAME_SIZE
	.align		4
.L_8:
        /*0030*/ 	.byte	0x04, 0x11
        /*0032*/ 	.short	(.L_10 - .L_9)
	.align		4
.L_9:
        /*0034*/ 	.word	index@(_Z11scan_kernelPii)
        /*0038*/ 	.word	0x00000008


	//----- nvinfo : EIATTR_MIN_STACK_SIZE
	.align		4
.L_10:
        /*003c*/ 	.byte	0x04, 0x12
        /*003e*/ 	.short	(.L_12 - .L_11)
	.align		4
.L_11:
        /*0040*/ 	.word	index@(_Z11scan_kernelPii)
        /*0044*/ 	.word	0x00000008


	//----- nvinfo : EIATTR_MIN_STACK_SIZE
	.align		4
.L_12:
        /*0048*/ 	.byte	0x04, 0x12
        /*004a*/ 	.short	(.L_14 - .L_13)
	.align		4
.L_13:
        /*004c*/ 	.word	index@(_Z16histogram_kernelPiS_iiii)
        /*0050*/ 	.word	0x00000000
.L_14:


//--------------------- .nv.compat                --------------------------
	.section	.nv.compat,"",@"SHT_CUDA_COMPAT_INFO"
	.align	4
        /*0000*/ 	.byte	0x02, 0x09, 0x00, 0x00, 0x02, 0x02, 0x01, 0x00, 0x02, 0x05, 0x05, 0x00, 0x03, 0x07, 0x01, 0x01
        /*0010*/ 	.byte	0x02, 0x03, 0x00, 0x00, 0x02, 0x06, 0x01, 0x00, 0x04, 0x0b, 0x08, 0x00, 0x01, 0x00, 0x00, 0x00
        /*0020*/ 	.byte	0x00, 0x00, 0x00, 0x00


//--------------------- .nv.info._Z11scan_kernelPii --------------------------
	.section	.nv.info._Z11scan_kernelPii,"",@"SHT_CUDA_INFO"
	.sectionflags	@""
	.align	4


	//----- nvinfo : EIATTR_CUDA_API_VERSION
	.align		4
        /*0000*/ 	.byte	0x04, 0x37
        /*0002*/ 	.short	(.L_16 - .L_15)
.L_15:
        /*0004*/ 	.word	0x00000082


	//----- nvinfo : EIATTR_KPARAM_INFO
	.align		4
.L_16:
        /*0008*/ 	.byte	0x04, 0x17
        /*000a*/ 	.short	(.L_18 - .L_17)
.L_17:
        /*000c*/ 	.word	0x00000000
        /*0010*/ 	.short	0x0001
        /*0012*/ 	.short	0x0008
        /*0014*/ 	.byte	0x00, 0xf0, 0x11, 0x00


	//----- nvinfo : EIATTR_KPARAM_INFO
	.align		4
.L_18:
        /*0018*/ 	.byte	0x04, 0x17
        /*001a*/ 	.short	(.L_20 - .L_19)
.L_19:
        /*001c*/ 	.word	0x00000000
        /*0020*/ 	.short	0x0000
        /*0022*/ 	.short	0x0000
        /*0024*/ 	.byte	0x00, 0xf5, 0x21, 0x00


	//----- nvinfo : EIATTR_SPARSE_MMA_MASK
	.align		4
.L_20:
        /*0028*/ 	.byte	0x03, 0x50
        /*002a*/ 	.short	0x0000


	//----- nvinfo : EIATTR_MAXREG_COUNT
	.align		4
        /*002c*/ 	.byte	0x03, 0x1b
        /*002e*/ 	.short	0x00ff


	//----- nvinfo : EIATTR_NUM_BARRIERS
	.align		4
        /*0030*/ 	.byte	0x02, 0x4c
        /*0032*/ 	.byte	0x01
	.zero		1


	//----- nvinfo : EIATTR_EXTERNS
	.align		4
        /*0034*/ 	.byte	0x04, 0x0f
        /*0036*/ 	.short	(.L_22 - .L_21)


	//   ....[0]....
	.align		4
.L_21:
        /*0038*/ 	.word	index@(vprintf)


	//----- nvinfo : EIATTR_MERCURY_ISA_VERSION
	.align		4
.L_22:
        /*003c*/ 	.byte	0x03, 0x5f
        /*003e*/ 	.short	0x0101


	//----- nvinfo : EIATTR_VRC_CTA_INIT_COUNT
	.align		4
        /*0040*/ 	.byte	0x02, 0x4a
	.zero		1
	.zero		1


	//----- nvinfo : EIATTR_SYSCALL_OFFSETS
	.align		4
        /*0044*/ 	.byte	0x04, 0x46
        /*0046*/ 	.short	(.L_24 - .L_23)


	//   ....[0]....
.L_23:
        /*0048*/ 	.word	0x000002d0


	//----- nvinfo : EIATTR_EXIT_INSTR_OFFSETS
	.align		4
.L_24:
        /*004c*/ 	.byte	0x04, 0x1c
        /*004e*/ 	.short	(.L_26 - .L_25)


	//   ....[0]....
.L_25:
        /*0050*/ 	.word	0x000000c0


	//   ....[1]....
        /*0054*/ 	.word	0x000002e0


	//----- nvinfo : EIATTR_CRS_STACK_SIZE
	.align		4
.L_26:
        /*0058*/ 	.byte	0x04, 0x1e
        /*005a*/ 	.short	(.L_28 - .L_27)
.L_27:
        /*005c*/ 	.word	0x00000000


	//----- nvinfo : EIATTR_CBANK_PARAM_SIZE
	.align		4
.L_28:
        /*0060*/ 	.byte	0x03, 0x19
        /*0062*/ 	.short	0x000c


	//----- nvinfo : EIATTR_PARAM_CBANK
	.align		4
        /*0064*/ 	.byte	0x04, 0x0a
        /*0066*/ 	.short	(.L_30 - .L_29)
	.align		4
.L_29:
        /*0068*/ 	.word	index@(.nv.constant0._Z11scan_kernelPii)
        /*006c*/ 	.short	0x0380
        /*006e*/ 	.short	0x000c


	//----- nvinfo : EIATTR_SW_WAR
	.align		4
.L_30:
        /*0070*/ 	.byte	0x04, 0x36
        /*0072*/ 	.short	(.L_32 - .L_31)
.L_31:
        /*0074*/ 	.word	0x00000008
.L_32:


//--------------------- .nv.info._Z16histogram_kernelPiS_iiii --------------------------
	.section	.nv.info._Z16histogram_kernelPiS_iiii,"",@"SHT_CUDA_INFO"
	.sectionflags	@""
	.align	4


	//----- nvinfo : EIATTR_CUDA_API_VERSION
	.align		4
        /*0000*/ 	.byte	0x04, 0x37
        /*0002*/ 	.short	(.L_34 - .L_33)
.L_33:
        /*0004*/ 	.word	0x00000082


	//----- nvinfo : EIATTR_KPARAM_INFO
	.align		4
.L_34:
        /*0008*/ 	.byte	0x04, 0x17
        /*000a*/ 	.short	(.L_36 - .L_35)
.L_35:
        /*000c*/ 	.word	0x00000000
        /*0010*/ 	.short	0x0005
        /*0012*/ 	.short	0x001c
        /*0014*/ 	.byte	0x00, 0xf0, 0x11, 0x00


	//----- nvinfo : EIATTR_KPARAM_INFO
	.align		4
.L_36:
        /*0018*/ 	.byte	0x04, 0x17
        /*001a*/ 	.short	(.L_38 - .L_37)
.L_37:
        /*001c*/ 	.word	0x00000000
        /*0020*/ 	.short	0x0004
        /*0022*/ 	.short	0x0018
        /*0024*/ 	.byte	0x00, 0xf0, 0x11, 0x00


	//----- nvinfo : EIATTR_KPARAM_INFO
	.align		4
.L_38:
        /*0028*/ 	.byte	0x04, 0x17
        /*002a*/ 	.short	(.L_40 - .L_39)
.L_39:
        /*002c*/ 	.word	0x00000000
        /*0030*/ 	.short	0x0003
        /*0032*/ 	.short	0x0014
        /*0034*/ 	.byte	0x00, 0xf0, 0x11, 0x00


	//----- nvinfo : EIATTR_KPARAM_INFO
	.align		4
.L_40:
        /*0038*/ 	.byte	0x04, 0x17
        /*003a*/ 	.short	(.L_42 - .L_41)
.L_41:
        /*003c*/ 	.word	0x00000000
        /*0040*/ 	.short	0x0002
        /*0042*/ 	.short	0x0010
        /*0044*/ 	.byte	0x00, 0xf0, 0x11, 0x00


	//----- nvinfo : EIATTR_KPARAM_INFO
	.align		4
.L_42:
        /*0048*/ 	.byte	0x04, 0x17
        /*004a*/ 	.short	(.L_44 - .L_43)
.L_43:
        /*004c*/ 	.word	0x00000000
        /*0050*/ 	.short	0x0001
        /*0052*/ 	.short	0x0008
        /*0054*/ 	.byte	0x00, 0xf5, 0x21, 0x00


	//----- nvinfo : EIATTR_KPARAM_INFO
	.align		4
.L_44:
        /*0058*/ 	.byte	0x04, 0x17
        /*005a*/ 	.short	(.L_46 - .L_45)
.L_45:
        /*005c*/ 	.word	0x00000000
        /*0060*/ 	.short	0x0000
        /*0062*/ 	.short	0x0000
        /*0064*/ 	.byte	0x00, 0xf5, 0x21, 0x00


	//----- nvinfo : EIATTR_SPARSE_MMA_MASK
	.align		4
.L_46:
        /*0068*/ 	.byte	0x03, 0x50
        /*006a*/ 	.short	0x0000


	//----- nvinfo : EIATTR_MAXREG_COUNT
	.align		4
        /*006c*/ 	.byte	0x03, 0x1b
        /*006e*/ 	.short	0x00ff


	//----- nvinfo : EIATTR_MERCURY_ISA_VERSION
	.align		4
        /*0070*/ 	.byte	0x03, 0x5f
        /*0072*/ 	.short	0x0101


	//----- nvinfo : EIATTR_VRC_CTA_INIT_COUNT
	.align		4
        /*0074*/ 	.byte	0x02, 0x4a
	.zero		1
	.zero		1


	//----- nvinfo : EIATTR_EXIT_INSTR_OFFSETS
	.align		4
        /*0078*/ 	.byte	0x04, 0x1c
        /*007a*/ 	.short	(.L_48 - .L_47)


	//   ....[0]....
.L_47:
        /*007c*/ 	.word	0x00000070


	//   ....[1]....
        /*0080*/ 	.word	0x00000230


	//----- nvinfo : EIATTR_CRS_STACK_SIZE
	.align		4
.L_48:
        /*0084*/ 	.byte	0x04, 0x1e
        /*0086*/ 	.short	(.L_50 - .L_49)
.L_49:
        /*0088*/ 	.word	0x00000000


	//----- nvinfo : EIATTR_CBANK_PARAM_SIZE
	.align		4
.L_50:
        /*008c*/ 	.byte	0x03, 0x19
        /*008e*/ 	.short	0x0020


	//----- nvinfo : EIATTR_PARAM_CBANK
	.align		4
        /*0090*/ 	.byte	0x04, 0x0a
        /*0092*/ 	.short	(.L_52 - .L_51)
	.align		4
.L_51:
        /*0094*/ 	.word	index@(.nv.constant0._Z16histogram_kernelPiS_iiii)
        /*0098*/ 	.short	0x0380
        /*009a*/ 	.short	0x0020


	//----- nvinfo : EIATTR_SW_WAR
	.align		4
.L_52:
        /*009c*/ 	.byte	0x04, 0x36
        /*009e*/ 	.short	(.L_54 - .L_53)
.L_53:
        /*00a0*/ 	.word	0x00000008
.L_54:


//--------------------- .nv.callgraph             --------------------------
	.section	.nv.callgraph,"",@"SHT_CUDA_CALLGRAPH"
	.align	4
	.sectionentsize	8
	.align		4
        /*0000*/ 	.word	0x00000000
	.align		4
        /*0004*/ 	.word	0xffffffff
	.align		4
        /*0008*/ 	.word	index@(_Z11scan_kernelPii)
	.align		4
        /*000c*/ 	.word	index@(vprintf)
	.align		4
        /*0010*/ 	.word	0x00000000
	.align		4
        /*0014*/ 	.word	0xfffffffe
	.align		4
        /*0018*/ 	.word	0x00000000
	.align		4
        /*001c*/ 	.word	0xfffffffd
	.align		4
        /*0020*/ 	.word	0x00000000
	.align		4
        /*0024*/ 	.word	0xfffffffc


//--------------------- .nv.constant4             --------------------------
	.section	.nv.constant4,"a",@progbits
	.align	8
	.align		8
.nv.constant4:
        /*0000*/ 	.dword	vprintf
	.align		8
        /*0008*/ 	.dword	$str


//--------------------- .text._Z11scan_kernelPii  --------------------------
	.section	.text._Z11scan_kernelPii,"ax",@progbits
	.align	128
        .global         _Z11scan_kernelPii
        .type           _Z11scan_kernelPii,@function
        .size           _Z11scan_kernelPii,(.L_x_20 - _Z11scan_kernelPii)
        .other          _Z11scan_kernelPii,@"STO_CUDA_ENTRY STV_DEFAULT"
_Z11scan_kernelPii:
.text._Z11scan_kernelPii:
[----:B------:R-:W0:Y:S01]  /*0000*/  LDC R1, c[0x0][0x37c] ;  /* 0x0000df00ff017b82 */ /* 0x000e220000000800 */
[----:B------:R-:W1:Y:S01]  /*0010*/  S2R R11, SR_TID.X ;  /* 0x00000000000b7919 */ /* 0x000e620000002100 */
[----:B------:R-:W2:Y:S01]  /*0020*/  LDCU UR5, c[0x0][0x2fc] ;  /* 0x00005f80ff0577ac */ /* 0x000ea20008000800 */
[----:B0-----:R-:W-:Y:S01]  /*0030*/  VIADD R1, R1, 0xfffffff8 ;  /* 0xfffffff801017836 */ /* 0x001fe20000000000 */
[----:B------:R-:W1:Y:S01]  /*0040*/  S2R R0, SR_CTAID.X ;  /* 0x0000000000007919 */ /* 0x000e620000002500 */
[----:B------:R-:W1:Y:S01]  /*0050*/  LDCU UR6, c[0x0][0x360] ;  /* 0x00006c00ff0677ac */ /* 0x000e620008000800 */
[----:B------:R-:W0:Y:S01]  /*0060*/  LDCU UR7, c[0x0][0x388] ;  /* 0x00007100ff0777ac */ /* 0x000e220008000800 */
[----:B------:R-:W3:Y:S02]  /*0070*/  LDCU UR4, c[0x0][0x2f8] ;  /* 0x00005f00ff0477ac */ /* 0x000ee40008000800 */
[----:B---3--:R-:W-:Y:S01]  /*0080*/  IADD3 R6, P1, PT, R1, UR4, RZ ;  /* 0x0000000401067c10 */ /* 0x008fe2000ff3e0ff */
[----:B-1----:R-:W-:-:S04]  /*0090*/  IMAD R11, R0, UR6, R11 ;  /* 0x00000006000b7c24 */ /* 0x002fc8000f8e020b */
[----:B--2---:R-:W-:Y:S01]  /*00a0*/  IMAD.X R7, RZ, RZ, UR5, P1 ;  /* 0x00000005ff077e24 */ /* 0x004fe200088e06ff */
[----:B0-----:R-:W-:-:S13]  /*00b0*/  ISETP.GE.AND P0, PT, R11, UR7, PT ;  /* 0x000000070b007c0c */ /* 0x001fda000bf06270 */
[----:B------:R-:W-:Y:S05]  /*00c0*/  @P0 EXIT ;  /* 0x000000000000094d */ /* 0x000fea0003800000 */
[----:B------:R-:W0:Y:S01]  /*00d0*/  LDC.64 R2, c[0x0][0x380] ;  /* 0x0000e000ff027b82 */ /* 0x000e220000000a00 */
[----:B------:R-:W-:Y:S01]  /*00e0*/  UISETP.GE.AND UP0, UPT, UR7, 0x2, UPT ;  /* 0x000000020700788c */ /* 0x000fe2000bf06270 */
[----:B------:R-:W1:Y:S01]  /*00f0*/  LDCU.64 UR36, c[0x0][0x358] ;  /* 0x00006b00ff2477ac */ /* 0x000e620008000a00 */
[----:B0-----:R-:W-:-:S07]  /*0100*/  IMAD.WIDE R2, R11, 0x4, R2 ;  /* 0x000000040b027825 */ /* 0x001fce00078e0202 */
[----:B-1----:R-:W-:Y:S05]  /*0110*/  BRA.U !UP0, `(.L_x_0) ;  /* 0x00000001084c7547 */ /* 0x002fea000b800000 */
[----:B------:R-:W0:Y:S01]  /*0120*/  LDC.64 R8, c[0x0][0x380] ;  /* 0x0000e000ff087b82 */ /* 0x000e220000000a00 */
[----:B------:R-:W-:Y:S01]  /*0130*/  HFMA2 R0, -RZ, RZ, 0, 5.9604644775390625e-08 ;  /* 0x00000001ff007431 */ /* 0x000fe200000001ff */
[----:B------:R-:W-:Y:S01]  /*0140*/  BSSY.RECONVERGENT B0, `(.L_x_0) ;  /* 0x0000010000007945 */ /* 0x000fe20003800200 */
[----:B------:R-:W1:Y:S05]  /*0150*/  LDCU UR38, c[0x0][0x388] ;  /* 0x00007100ff2677ac */ /* 0x000e6a0008000800 */
.L_x_2:
[----:B------:R-:W-:-:S13]  /*0160*/  ISETP.GE.AND P0, PT, R11, R0, PT ;  /* 0x000000000b00720c */ /* 0x000fda0003f06270 */
[----:B--2---:R-:W-:Y:S05]  /*0170*/  @!P0 BRA `(.L_x_1) ;  /* 0x0000000000248947 */ /* 0x004fea0003800000 */
[----:B------:R-:W-:Y:S01]  /*0180*/  IMAD.IADD R5, R11, 0x1, -R0 ;  /* 0x000000010b057824 */ /* 0x000fe200078e0a00 */
[----:B------:R-:W-:Y:S05]  /*0190*/  WARPSYNC.ALL ;  /* 0x0000000000007948 */ /* 0x000fea0003800000 */
[----:B0-----:R-:W-:-:S06]  /*01a0*/  IMAD.WIDE R4, R5, 0x4, R8 ;  /* 0x0000000405047825 */ /* 0x001fcc00078e0208 */
[----:B------:R-:W2:Y:S01]  /*01b0*/  LDG.E R4, desc[UR36][R4.64] ;  /* 0x0000002404047981 */ /* 0x000ea2000c1e1900 */
[----:B------:R-:W-:Y:S06]  /*01c0*/  BAR.SYNC.DEFER_BLOCKING 0x0 ;  /* 0x0000000000007b1d */ /* 0x000fec0000010000 */
[----:B------:R-:W2:Y:S02]  /*01d0*/  LDG.E R13, desc[UR36][R2.64] ;  /* 0x00000024020d7981 */ /* 0x000ea4000c1e1900 */
[----:B--2---:R-:W-:-:S05]  /*01e0*/  IADD3 R13, PT, PT, R4, R13, RZ ;  /* 0x0000000d040d7210 */ /* 0x004fca0007ffe0ff */
[----:B------:R2:W-:Y:S01]  /*01f0*/  STG.E desc[UR36][R2.64], R13 ;  /* 0x0000000d02007986 */ /* 0x0005e2000c101924 */
[----:B------:R-:W-:Y:S06]  /*0200*/  BAR.SYNC.DEFER_BLOCKING 0x0 ;  /* 0x0000000000007b1d */ /* 0x000fec0000010000 */
.L_x_1:
[----:B------:R-:W-:-:S05]  /*0210*/  IMAD.SHL.U32 R0, R0, 0x2, RZ ;  /* 0x0000000200007824 */ /* 0x000fca00078e00ff */
[----:B-1----:R-:W-:-:S13]  /*0220*/  ISETP.GE.AND P0, PT, R0, UR38, PT ;  /* 0x0000002600007c0c */ /* 0x002fda000bf06270 */
[----:B------:R-:W-:Y:S05]  /*0230*/  @!P0 BRA `(.L_x_2) ;  /* 0xfffffffc00c88947 */ /* 0x000fea000383ffff */
[----:B------:R-:W-:Y:S05]  /*0240*/  BSYNC.RECONVERGENT B0 ;  /* 0x0000000000007941 */ /* 0x000fea0003800200 */
.L_x_0:
[----:B--2---:R-:W2:Y:S01]  /*0250*/  LDG.E R2, desc[UR36][R2.64] ;  /* 0x0000002402027981 */ /* 0x004ea2000c1e1900 */
[----:B------:R-:W-:Y:S01]  /*0260*/  MOV R0, 0x0 ;  /* 0x0000000000007802 */ /* 0x000fe20000000f00 */
[----:B------:R-:W1:Y:S03]  /*0270*/  LDCU.64 UR4, c[0x4][0x8] ;  /* 0x01000100ff0477ac */ /* 0x000e660008000a00 */
[----:B0-----:R0:W3:Y:S01]  /*0280*/  LDC.64 R8, c[0x4][R0] ;  /* 0x0100000000087b82 */ /* 0x0010e20000000a00 */
[----:B-1----:R-:W-:Y:S01]  /*0290*/  MOV R4, UR4 ;  /* 0x0000000400047c02 */ /* 0x002fe20008000f00 */
[----:B------:R-:W-:Y:S01]  /*02a0*/  IMAD.U32 R5, RZ, RZ, UR5 ;  /* 0x00000005ff057e24 */ /* 0x000fe2000f8e00ff */
[----:B--23--:R0:W-:Y:S06]  /*02b0*/  STL [R1], R2 ;  /* 0x0000000201007387 */ /* 0x00c1ec0000100800 */
[----:B------:R-:W-:-:S07]  /*02c0*/  LEPC R20, `(.L_x_3) ;  /* 0x000000001014794e */ /* 0x000fce0000000000 */
[----:B0-----:R-:W-:Y:S05]  /*02d0*/  CALL.ABS.NOINC R8 ;  /* 0x0000000008007343 */ /* 0x001fea0003c00000 */
.L_x_3:
[----:B------:R-:W-:Y:S05]  /*02e0*/  EXIT ;  /* 0x000000000000794d */ /* 0x000fea0003800000 */
.L_x_4:
[----:B------:R-:W-:-:S00]  /*02f0*/  BRA `(.L_x_4) ;  /* 0xfffffffc00fc7947 */ /* 0x000fc0000383ffff */
[----:B------:R-:W-:-:S00]  /*0300*/  NOP ;  /* 0x0000000000007918 */ /* 0x000fc00000000000 */
[----:B------:R-:W-:-:S00]  /*0310*/  NOP ;  /* 0x0000000000007918 */ /* 0x000fc00000000000 */
[----:B------:R-:W-:-:S00]  /*0320*/  NOP ;  /* 0x0000000000007918 */ /* 0x000fc00000000000 */
[----:B------:R-:W-:-:S00]  /*0330*/  NOP ;  /* 0x0000000000007918 */ /* 0x000fc00000000000 */
[----:B------:R-:W-:-:S00]  /*0340*/  NOP ;  /* 0x0000000000007918 */ /* 0x000fc00000000000 */
[----:B------:R-:W-:-:S00]  /*0350*/  NOP ;  /* 0x0000000000007918 */ /* 0x000fc00000000000 */
[----:B------:R-:W-:-:S00]  /*0360*/  NOP ;  /* 0x0000000000007918 */ /* 0x000fc00000000000 */
[----:B------:R-:W-:-:S00]  /*0370*/  NOP ;  /* 0x0000000000007918 */ /* 0x000fc00000000000 */
.L_x_20:


//--------------------- .text._Z16histogram_kernelPiS_iiii --------------------------
	.section	.text._Z16histogram_kernelPiS_iiii,"ax",@progbits
	.align	128
        .global         _Z16histogram_kernelPiS_iiii
        .type           _Z16histogram_kernelPiS_iiii,@function
        .size           _Z16histogram_kernelPiS_iiii,(.L_x_19 - _Z16histogram_kernelPiS_iiii)
        .other          _Z16histogram_kernelPiS_iiii,@"STO_CUDA_ENTRY STV_DEFAULT"
_Z16histogram_kernelPiS_iiii:
.text._Z16histogram_kernelPiS_iiii:
[----:B------:R-:W-:Y:S01]  /*0000*/  LDC R1, c[0x0][0x37c] ;  /* 0x0000df00ff017b82 */ /* 0x000fe20000000800 */
[----:B------:R-:W0:Y:S01]  /*0010*/  S2R R5, SR_TID.X ;  /* 0x0000000000057919 */ /* 0x000e220000002100 */
[----:B------:R-:W0:Y:S01]  /*0020*/  LDCU UR4, c[0x0][0x360] ;  /* 0x00006c00ff0477ac */ /* 0x000e220008000800 */
[----:B------:R-:W0:Y:S01]  /*0030*/  S2R R0, SR_CTAID.X ;  /* 0x0000000000007919 */ /* 0x000e220000002500 */
[----:B------:R-:W1:Y:S01]  /*0040*/  LDCU UR5, c[0x0][0x394] ;  /* 0x00007280ff0577ac */ /* 0x000e620008000800 */
[----:B0-----:R-:W-:-:S05]  /*0050*/  IMAD R5, R0, UR4, R5 ;  /* 0x0000000400057c24 */ /* 0x001fca000f8e0205 */
[----:B-1----:R-:W-:-:S13]  /*0060*/  ISETP.GE.AND P0, PT, R5, UR5, PT ;  /* 0x0000000505007c0c */ /* 0x002fda000bf06270 */
[----:B------:R-:W-:Y:S05]  /*0070*/  @P0 EXIT ;  /* 0x000000000000094d */ /* 0x000fea0003800000 */
[----:B------:R-:W0:Y:S01]  /*0080*/  LDC.64 R2, c[0x0][0x388] ;  /* 0x0000e200ff027b82 */ /* 0x000e220000000a00 */
[----:B------:R-:W1:Y:S01]  /*0090*/  LDCU.64 UR4, c[0x0][0x358] ;  /* 0x00006b00ff0477ac */ /* 0x000e620008000a00 */
[----:B------:R-:W2:Y:S01]  /*00a0*/  LDCU UR7, c[0x0][0x390] ;  /* 0x00007200ff0777ac */ /* 0x000ea20008000800 */
[----:B------:R-:W3:Y:S01]  /*00b0*/  LDCU UR6, c[0x0][0x39c] ;  /* 0x00007380ff0677ac */ /* 0x000ee20008000800 */
[----:B0-----:R-:W-:-:S06]  /*00c0*/  IMAD.WIDE R2, R5, 0x4, R2 ;  /* 0x0000000405027825 */ /* 0x001fcc00078e0202 */
[----:B-1----:R2:W4:Y:S01]  /*00d0*/  LDG.E R2, desc[UR4][R2.64] ;  /* 0x0000000402027981 */ /* 0x002522000c1e1900 */
[----:B---3--:R-:W-:Y:S01]  /*00e0*/  I2FP.F32.S32 R5, UR6 ;  /* 0x0000000600057c45 */ /* 0x008fe20008201400 */
[----:B------:R-:W-:Y:S01]  /*00f0*/  BSSY.RECONVERGENT B0, `(.L_x_5) ;  /* 0x000000e000007945 */ /* 0x000fe20003800200 */
[----:B--2---:R-:W-:-:S04]  /*0100*/  I2FP.F32.S32 R3, UR7 ;  /* 0x0000000700037c45 */ /* 0x004fc80008201400 */
[----:B------:R-:W0:Y:S02]  /*0110*/  MUFU.RCP R4, R3 ;  /* 0x0000000300047308 */ /* 0x000e240000001000 */
[----:B0-----:R-:W-:-:S04]  /*0120*/  FFMA R7, -R3, R4, 1 ;  /* 0x3f80000003077423 */ /* 0x001fc80000000104 */
[----:B------:R-:W-:Y:S01]  /*0130*/  FFMA R7, R4, R7, R4 ;  /* 0x0000000704077223 */ /* 0x000fe20000000004 */
[----:B----4-:R-:W-:-:S05]  /*0140*/  I2FP.F32.S32 R0, R2 ;  /* 0x0000000200007245 */ /* 0x010fca0000201400 */
[----:B------:R-:W-:-:S04]  /*0150*/  FADD R0, R0, -R5 ;  /* 0x8000000500007221 */ /* 0x000fc80000000000 */
[----:B------:R-:W0:Y:S01]  /*0160*/  FCHK P0, R0, R3 ;  /* 0x0000000300007302 */ /* 0x000e220000000000 */
[----:B------:R-:W-:-:S04]  /*0170*/  FFMA R2, R0, R7, RZ ;  /* 0x0000000700027223 */ /* 0x000fc800000000ff */
[----:B------:R-:W-:-:S04]  /*0180*/  FFMA R4, -R3, R2, R0 ;  /* 0x0000000203047223 */ /* 0x000fc80000000100 */
[----:B------:R-:W-:Y:S01]  /*0190*/  FFMA R4, R7, R4, R2 ;  /* 0x0000000407047223 */ /* 0x000fe20000000002 */
[----:B0-----:R-:W-:Y:S06]  /*01a0*/  @!P0 BRA `(.L_x_6) ;  /* 0x0000000000088947 */ /* 0x001fec0003800000 */
[----:B------:R-:W-:-:S07]  /*01b0*/  MOV R2, 0x1d0 ;  /* 0x000001d000027802 */ /* 0x000fce0000000f00 */
[----:B------:R-:W-:Y:S05]  /*01c0*/  CALL.REL.NOINC `($__internal_0_$__cuda_sm3x_div_rn_noftz_f32_slowpath) ;  /* 0x00000000001c7944 */ /* 0x000fea0003c00000 */
.L_x_6:
[----:B------:R-:W-:Y:S05]  /*01d0*/  BSYNC.RECONVERGENT B0 ;  /* 0x0000000000007941 */ /* 0x000fea0003800200 */
.L_x_5:
[----:B------:R-:W0:Y:S01]  /*01e0*/  LDC.64 R2, c[0x0][0x380] ;  /* 0x0000e000ff027b82 */ /* 0x000e220000000a00 */
[----:B------:R-:W0:Y:S01]  /*01f0*/  F2I.TRUNC.NTZ R5, R4 ;  /* 0x0000000400057305 */ /* 0x000e22000020f100 */
[----:B------:R-:W-:Y:S02]  /*0200*/  IMAD.MOV.U32 R7, RZ, RZ, 0x1 ;  /* 0x00000001ff077424 */ /* 0x000fe400078e00ff */
[----:B0-----:R-:W-:-:S05]  /*0210*/  IMAD.WIDE R2, R5, 0x4, R2 ;  /* 0x0000000405027825 */ /* 0x001fca00078e0202 */
[----:B------:R-:W-:Y:S01]  /*0220*/  REDG.E.ADD.STRONG.GPU desc[UR4][R2.64], R7 ;  /* 0x000000070200798e */ /* 0x000fe2000c12e104 */
[----:B------:R-:W-:Y:S05]  /*0230*/  EXIT ;  /* 0x000000000000794d */ /* 0x000fea0003800000 */
        .weak           $__internal_0_$__cuda_sm3x_div_rn_noftz_f32_slowpath
        .type           $__internal_0_$__cuda_sm3x_div_rn_noftz_f32_slowpath,@function
        .size           $__internal_0_$__cuda_sm3x_div_rn_noftz_f32_slowpath,(.L_x_19 - $__internal_0_$__cuda_sm3x_div_rn_noftz_f32_slowpath)
$__internal_0_$__cuda_sm3x_div_rn_noftz_f32_slowpath:
[--C-:B------:R-:W-:Y:S01]  /*0240*/  SHF.R.U32.HI R5, RZ, 0x17, R3.reuse ;  /* 0x00000017ff057819 */ /* 0x100fe20000011603 */
[----:B------:R-:W-:Y:S01]  /*0250*/  BSSY.RECONVERGENT B1, `(.L_x_7) ;  /* 0x0000064000017945 */ /* 0x000fe20003800200 */
[--C-:B------:R-:W-:Y:S01]  /*0260*/  SHF.R.U32.HI R4, RZ, 0x17, R0.reuse ;  /* 0x00000017ff047819 */ /* 0x100fe20000011600 */
[----:B------:R-:W-:Y:S01]  /*0270*/  IMAD.MOV.U32 R6, RZ, RZ, R0 ;  /* 0x000000ffff067224 */ /* 0x000fe200078e0000 */
[----:B------:R-:W-:Y:S01]  /*0280*/  LOP3.LUT R5, R5, 0xff, RZ, 0xc0, !PT ;  /* 0x000000ff05057812 */ /* 0x000fe200078ec0ff */
[----:B------:R-:W-:Y:S01]  /*0290*/  IMAD.MOV.U32 R7, RZ, RZ, R3 ;  /* 0x000000ffff077224 */ /* 0x000fe200078e0003 */
[----:B------:R-:W-:-:S03]  /*02a0*/  LOP3.LUT R4, R4, 0xff, RZ, 0xc0, !PT ;  /* 0x000000ff04047812 */ /* 0x000fc600078ec0ff */
[----:B------:R-:W-:Y:S02]  /*02b0*/  VIADD R10, R5, 0xffffffff ;  /* 0xffffffff050a7836 */ /* 0x000fe40000000000 */
[----:B------:R-:W-:-:S03]  /*02c0*/  VIADD R9, R4, 0xffffffff ;  /* 0xffffffff04097836 */ /* 0x000fc60000000000 */
[----:B------:R-:W-:-:S04]  /*02d0*/  ISETP.GT.U32.AND P0, PT, R10, 0xfd, PT ;  /* 0x000000fd0a00780c */ /* 0x000fc80003f04070 */
[----:B------:R-:W-:-:S13]  /*02e0*/  ISETP.GT.U32.OR P0, PT, R9, 0xfd, P0 ;  /* 0x000000fd0900780c */ /* 0x000fda0000704470 */
[----:B------:R-:W-:Y:S01]  /*02f0*/  @!P0 IMAD.MOV.U32 R8, RZ, RZ, RZ ;  /* 0x000000ffff088224 */ /* 0x000fe200078e00ff */
[----:B------:R-:W-:Y:S06]  /*0300*/  @!P0 BRA `(.L_x_8) ;  /* 0x00000000005c8947 */ /* 0x000fec0003800000 */
[----:B------:R-:W-:Y:S02]  /*0310*/  FSETP.GTU.FTZ.AND P0, PT, |R0|, +INF , PT ;  /* 0x7f8000000000780b */ /* 0x000fe40003f1c200 */
[----:B------:R-:W-:-:S04]  /*0320*/  FSETP.GTU.FTZ.AND P1, PT, |R3|, +INF , PT ;  /* 0x7f8000000300780b */ /* 0x000fc80003f3c200 */
[----:B------:R-:W-:-:S13]  /*0330*/  PLOP3.LUT P0, PT, P0, P1, PT, 0xf8, 0x8f ;  /* 0x00000000008f781c */ /* 0x000fda0000703f70 */
[----:B------:R-:W-:Y:S05]  /*0340*/  @P0 BRA `(.L_x_9) ;  /* 0x00000004004c0947 */ /* 0x000fea0003800000 */
[----:B------:R-:W-:-:S13]  /*0350*/  LOP3.LUT P0, RZ, R7, 0x7fffffff, R6, 0xc8, !PT ;  /* 0x7fffffff07ff7812 */ /* 0x000fda000780c806 */
[----:B------:R-:W-:Y:S05]  /*0360*/  @!P0 BRA `(.L_x_10) ;  /* 0x00000004003c8947 */ /* 0x000fea0003800000 */
[C---:B------:R-:W-:Y:S02]  /*0370*/  FSETP.NEU.FTZ.AND P2, PT, |R0|.reuse, +INF , PT ;  /* 0x7f8000000000780b */ /* 0x040fe40003f5d200 */
[----:B------:R-:W-:Y:S02]  /*0380*/  FSETP.NEU.FTZ.AND P1, PT, |R3|, +INF , PT ;  /* 0x7f8000000300780b */ /* 0x000fe40003f3d200 */
[----:B------:R-:W-:-:S11]  /*0390*/  FSETP.NEU.FTZ.AND P0, PT, |R0|, +INF , PT ;  /* 0x7f8000000000780b */ /* 0x000fd60003f1d200 */
[----:B------:R-:W-:Y:S05]  /*03a0*/  @!P1 BRA !P2, `(.L_x_10) ;  /* 0x00000004002c9947 */ /* 0x000fea0005000000 */
[----:B------:R-:W-:-:S04]  /*03b0*/  LOP3.LUT P2, RZ, R6, 0x7fffffff, RZ, 0xc0, !PT ;  /* 0x7fffffff06ff7812 */ /* 0x000fc8000784c0ff */
[----:B------:R-:W-:-:S13]  /*03c0*/  PLOP3.LUT P1, PT, P1, P2, PT, 0x2f, 0xf2 ;  /* 0x0000000000f2781c */ /* 0x000fda0000f24577 */
[----:B------:R-:W-:Y:S05]  /*03d0*/  @P1 BRA `(.L_x_11) ;  /* 0x0000000400181947 */ /* 0x000fea0003800000 */
[----:B------:R-:W-:-:S04]  /*03e0*/  LOP3.LUT P1, RZ, R7, 0x7fffffff, RZ, 0xc0, !PT ;  /* 0x7fffffff07ff7812 */ /* 0x000fc8000782c0ff */
[----:B------:R-:W-:-:S13]  /*03f0*/  PLOP3.LUT P0, PT, P0, P1, PT, 0x2f, 0xf2 ;  /* 0x0000000000f2781c */ /* 0x000fda0000702577 */
[----:B------:R-:W-:Y:S05]  /*0400*/  @P0 BRA `(.L_x_12) ;  /* 0x0000000400000947 */ /* 0x000fea0003800000 */
[----:B------:R-:W-:Y:S02]  /*0410*/  ISETP.GE.AND P0, PT, R9, RZ, PT ;  /* 0x000000ff0900720c */ /* 0x000fe40003f06270 */
[----:B------:R-:W-:-:S11]  /*0420*/  ISETP.GE.AND P1, PT, R10, RZ, PT ;  /* 0x000000ff0a00720c */ /* 0x000fd60003f26270 */
[----:B------:R-:W-:Y:S02]  /*0430*/  @P0 IMAD.MOV.U32 R8, RZ, RZ, RZ ;  /* 0x000000ffff080224 */ /* 0x000fe400078e00ff */
[----:B------:R-:W-:Y:S01]  /*0440*/  @!P0 FFMA R6, R0, 1.84467440737095516160e+19, RZ ;  /* 0x5f80000000068823 */ /* 0x000fe200000000ff */
[----:B------:R-:W-:Y:S02]  /*0450*/  @!P0 IMAD.MOV.U32 R8, RZ, RZ, -0x40 ;  /* 0xffffffc0ff088424 */ /* 0x000fe400078e00ff */
[----:B------:R-:W-:Y:S02]  /*0460*/  @!P1 FFMA R7, R3, 1.84467440737095516160e+19, RZ ;  /* 0x5f80000003079823 */ /* 0x000fe400000000ff */
[----:B------:R-:W-:-:S07]  /*0470*/  @!P1 VIADD R8, R8, 0x40 ;  /* 0x0000004008089836 */ /* 0x000fce0000000000 */
.L_x_8:
[----:B------:R-:W-:Y:S01]  /*0480*/  LEA R0, R5, 0xc0800000, 0x17 ;  /* 0xc080000005007811 */ /* 0x000fe200078eb8ff */
[----:B------:R-:W-:Y:S01]  /*0490*/  VIADD R4, R4, 0xffffff81 ;  /* 0xffffff8104047836 */ /* 0x000fe20000000000 */
[----:B------:R-:W-:Y:S03]  /*04a0*/  BSSY.RECONVERGENT B2, `(.L_x_13) ;  /* 0x0000035000027945 */ /* 0x000fe60003800200 */
[----:B------:R-:W-:Y:S01]  /*04b0*/  IMAD.IADD R7, R7, 0x1, -R0 ;  /* 0x0000000107077824 */ /* 0x000fe200078e0a00 */
[C---:B------:R-:W-:Y:S01]  /*04c0*/  IADD3 R5, PT, PT, R4.reuse, 0x7f, -R5 ;  /* 0x0000007f04057810 */ /* 0x040fe20007ffe805 */
[----:B------:R-:W-:Y:S02]  /*04d0*/  IMAD R0, R4, -0x800000, R6 ;  /* 0xff80000004007824 */ /* 0x000fe400078e0206 */
[----:B------:R-:W0:Y:S01]  /*04e0*/  MUFU.RCP R3, R7 ;  /* 0x0000000700037308 */ /* 0x000e220000001000 */
[----:B------:R-:W-:Y:S01]  /*04f0*/  FADD.FTZ R9, -R7, -RZ ;  /* 0x800000ff07097221 */ /* 0x000fe20000010100 */
[----:B------:R-:W-:-:S03]  /*0500*/  IMAD.IADD R5, R5, 0x1, R8 ;  /* 0x0000000105057824 */ /* 0x000fc600078e0208 */
[----:B0-----:R-:W-:-:S04]  /*0510*/  FFMA R10, R3, R9, 1 ;  /* 0x3f800000030a7423 */ /* 0x001fc80000000009 */
[----:B------:R-:W-:-:S04]  /*0520*/  FFMA R10, R3, R10, R3 ;  /* 0x0000000a030a7223 */ /* 0x000fc80000000003 */
[----:B------:R-:W-:-:S04]  /*0530*/  FFMA R3, R0, R10, RZ ;  /* 0x0000000a00037223 */ /* 0x000fc800000000ff */
[----:B------:R-:W-:-:S04]  /*0540*/  FFMA R6, R9, R3, R0 ;  /* 0x0000000309067223 */ /* 0x000fc80000000000 */
[----:B------:R-:W-:-:S04]  /*0550*/  FFMA R11, R10, R6, R3 ;  /* 0x000000060a0b7223 */ /* 0x000fc80000000003 */
[----:B------:R-:W-:-:S04]  /*0560*/  FFMA R6, R9, R11, R0 ;  /* 0x0000000b09067223 */ /* 0x000fc80000000000 */
[----:B------:R-:W-:-:S05]  /*0570*/  FFMA R3, R10, R6, R11 ;  /* 0x000000060a037223 */ /* 0x000fca000000000b */
[----:B------:R-:W-:-:S04]  /*0580*/  SHF.R.U32.HI R0, RZ, 0x17, R3 ;  /* 0x00000017ff007819 */ /* 0x000fc80000011603 */
[----:B------:R-:W-:-:S05]  /*0590*/  LOP3.LUT R0, R0, 0xff, RZ, 0xc0, !PT ;  /* 0x000000ff00007812 */ /* 0x000fca00078ec0ff */
[----:B------:R-:W-:-:S04]  /*05a0*/  IMAD.IADD R8, R0, 0x1, R5 ;  /* 0x0000000100087824 */ /* 0x000fc800078e0205 */
[----:B------:R-:W-:-:S05]  /*05b0*/  VIADD R0, R8, 0xffffffff ;  /* 0xffffffff08007836 */ /* 0x000fca0000000000 */
[----:B------:R-:W-:-:S13]  /*05c0*/  ISETP.GE.U32.AND P0, PT, R0, 0xfe, PT ;  /* 0x000000fe0000780c */ /* 0x000fda0003f06070 */
[----:B------:R-:W-:Y:S05]  /*05d0*/  @!P0 BRA `(.L_x_14) ;  /* 0x0000000000808947 */ /* 0x000fea0003800000 */
[----:B------:R-:W-:-:S13]  /*05e0*/  ISETP.GT.AND P0, PT, R8, 0xfe, PT ;  /* 0x000000fe0800780c */ /* 0x000fda0003f04270 */
[----:B------:R-:W-:Y:S05]  /*05f0*/  @P0 BRA `(.L_x_15) ;  /* 0x00000000006c0947 */ /* 0x000fea0003800000 */
[----:B------:R-:W-:-:S13]  /*0600*/  ISETP.GE.AND P0, PT, R8, 0x1, PT ;  /* 0x000000010800780c */ /* 0x000fda0003f06270 */
[----:B------:R-:W-:Y:S05]  /*0610*/  @P0 BRA `(.L_x_16) ;  /* 0x0000000000740947 */ /* 0x000fea0003800000 */
[----:B------:R-:W-:Y:S02]  /*0620*/  ISETP.GE.AND P0, PT, R8, -0x18, PT ;  /* 0xffffffe80800780c */ /* 0x000fe40003f06270 */
[----:B------:R-:W-:-:S11]  /*0630*/  LOP3.LUT R3, R3, 0x80000000, RZ, 0xc0, !PT ;  /* 0x8000000003037812 */ /* 0x000fd600078ec0ff */
[----:B------:R-:W-:Y:S05]  /*0640*/  @!P0 BRA `(.L_x_16) ;  /* 0x0000000000688947 */ /* 0x000fea0003800000 */
[-CC-:B------:R-:W-:Y:S01]  /*0650*/  FFMA.RZ R0, R10, R6.reuse, R11.reuse ;  /* 0x000000060a007223 */ /* 0x180fe2000000c00b */
[----:B------:R-:W-:Y:S02]  /*0660*/  VIADD R7, R8, 0x20 ;  /* 0x0000002008077836 */ /* 0x000fe40000000000 */
[-CC-:B------:R-:W-:Y:S01]  /*0670*/  FFMA.RM R5, R10, R6.reuse, R11.reuse ;  /* 0x000000060a057223 */ /* 0x180fe2000000400b */
[----:B------:R-:W-:Y:S02]  /*0680*/  ISETP.NE.AND P2, PT, R8, RZ, PT ;  /* 0x000000ff0800720c */ /* 0x000fe40003f45270 */
[----:B------:R-:W-:Y:S01]  /*0690*/  LOP3.LUT R4, R0, 0x7fffff, RZ, 0xc0, !PT ;  /* 0x007fffff00047812 */ /* 0x000fe200078ec0ff */
[----:B------:R-:W-:Y:S01]  /*06a0*/  FFMA.RP R0, R10, R6, R11 ;  /* 0x000000060a007223 */ /* 0x000fe2000000800b */
[----:B------:R-:W-:Y:S01]  /*06b0*/  IMAD.MOV R6, RZ, RZ, -R8 ;  /* 0x000000ffff067224 */ /* 0x000fe200078e0a08 */
[----:B------:R-:W-:Y:S02]  /*06c0*/  ISETP.NE.AND P1, PT, R8, RZ, PT ;  /* 0x000000ff0800720c */ /* 0x000fe40003f25270 */
[----:B------:R-:W-:-:S02]  /*06d0*/  LOP3.LUT R4, R4, 0x800000, RZ, 0xfc, !PT ;  /* 0x0080000004047812 */ /* 0x000fc400078efcff */
[----:B------:R-:W-:Y:S02]  /*06e0*/  FSETP.NEU.FTZ.AND P0, PT, R0, R5, PT ;  /* 0x000000050000720b */ /* 0x000fe40003f1d000 */
[----:B------:R-:W-:Y:S02]  /*06f0*/  SHF.L.U32 R7, R4, R7, RZ ;  /* 0x0000000704077219 */ /* 0x000fe400000006ff */
[----:B------:R-:W-:Y:S02]  /*0700*/  SEL R5, R6, RZ, P2 ;  /* 0x000000ff06057207 */ /* 0x000fe40001000000 */
[----:B------:R-:W-:Y:S02]  /*0710*/  ISETP.NE.AND P1, PT, R7, RZ, P1 ;  /* 0x000000ff0700720c */ /* 0x000fe40000f25270 */
[----:B------:R-:W-:Y:S02]  /*0720*/  SHF.R.U32.HI R5, RZ, R5, R4 ;  /* 0x00000005ff057219 */ /* 0x000fe40000011604 */
[----:B------:R-:W-:-:S02]  /*0730*/  PLOP3.LUT P0, PT, P0, P1, PT, 0xf8, 0x8f ;  /* 0x00000000008f781c */ /* 0x000fc40000703f70 */
[----:B------:R-:W-:Y:S02]  /*0740*/  SHF.R.U32.HI R7, RZ, 0x1, R5 ;  /* 0x00000001ff077819 */ /* 0x000fe40000011605 */
[----:B------:R-:W-:-:S04]  /*0750*/  SEL R0, RZ, 0x1, !P0 ;  /* 0x00000001ff007807 */ /* 0x000fc80004000000 */
[----:B------:R-:W-:-:S04]  /*0760*/  LOP3.LUT R0, R0, 0x1, R7, 0xf8, !PT ;  /* 0x0000000100007812 */ /* 0x000fc800078ef807 */
[----:B------:R-:W-:-:S05]  /*0770*/  LOP3.LUT R0, R0, R5, RZ, 0xc0, !PT ;  /* 0x0000000500007212 */ /* 0x000fca00078ec0ff */
[----:B------:R-:W-:-:S05]  /*0780*/  IMAD.IADD R0, R7, 0x1, R0 ;  /* 0x0000000107007824 */ /* 0x000fca00078e0200 */
[----:B------:R-:W-:Y:S01]  /*0790*/  LOP3.LUT R3, R0, R3, RZ, 0xfc, !PT ;  /* 0x0000000300037212 */ /* 0x000fe200078efcff */
[----:B------:R-:W-:Y:S06]  /*07a0*/  BRA `(.L_x_16) ;  /* 0x0000000000107947 */ /* 0x000fec0003800000 */
.L_x_15:
[----:B------:R-:W-:-:S04]  /*07b0*/  LOP3.LUT R3, R3, 0x80000000, RZ, 0xc0, !PT ;  /* 0x8000000003037812 */ /* 0x000fc800078ec0ff */
[----:B------:R-:W-:Y:S01]  /*07c0*/  LOP3.LUT R3, R3, 0x7f800000, RZ, 0xfc, !PT ;  /* 0x7f80000003037812 */ /* 0x000fe200078efcff */
[----:B------:R-:W-:Y:S06]  /*07d0*/  BRA `(.L_x_16) ;  /* 0x0000000000047947 */ /* 0x000fec0003800000 */
.L_x_14:
[----:B------:R-:W-:-:S07]  /*07e0*/  IMAD R3, R5, 0x800000, R3 ;  /* 0x0080000005037824 */ /* 0x000fce00078e0203 */
.L_x_16:
[----:B------:R-:W-:Y:S05]  /*07f0*/  BSYNC.RECONVERGENT B2 ;  /* 0x0000000000027941 */ /* 0x000fea0003800200 */
.L_x_13:
[----:B------:R-:W-:Y:S05]  /*0800*/  BRA `(.L_x_17) ;  /* 0x0000000000207947 */ /* 0x000fea0003800000 */
.L_x_12:
[----:B------:R-:W-:-:S04]  /*0810*/  LOP3.LUT R3, R7, 0x80000000, R6, 0x48, !PT ;  /* 0x8000000007037812 */ /* 0x000fc800078e4806 */
[----:B------:R-:W-:Y:S01]  /*0820*/  LOP3.LUT R3, R3, 0x7f800000, RZ, 0xfc, !PT ;  /* 0x7f80000003037812 */ /* 0x000fe200078efcff */
[----:B------:R-:W-:Y:S06]  /*0830*/  BRA `(.L_x_17) ;  /* 0x0000000000147947 */ /* 0x000fec0003800000 */
.L_x_11:
[----:B------:R-:W-:Y:S01]  /*0840*/  LOP3.LUT R3, R7, 0x80000000, R6, 0x48, !PT ;  /* 0x8000000007037812 */ /* 0x000fe200078e4806 */
[----:B------:R-:W-:Y:S06]  /*0850*/  BRA `(.L_x_17) ;  /* 0x00000000000c7947 */ /* 0x000fec0003800000 */
.L_x_10:
[----:B------:R-:W0:Y:S01]  /*0860*/  MUFU.RSQ R3, -QNAN ;  /* 0xffc0000000037908 */ /* 0x000e220000001400 */
[----:B------:R-:W-:Y:S05]  /*0870*/  BRA `(.L_x_17) ;  /* 0x0000000000047947 */ /* 0x000fea0003800000 */
.L_x_9:
[----:B------:R-:W-:-:S07]  /*0880*/  FADD.FTZ R3, R0, R3 ;  /* 0x0000000300037221 */ /* 0x000fce0000010000 */
.L_x_17:
[----:B------:R-:W-:Y:S05]  /*0890*/  BSYNC.RECONVERGENT B1 ;  /* 0x0000000000017941 */ /* 0x000fea0003800200 */
.L_x_7:
[----:B0-----:R-:W-:Y:S02]  /*08a0*/  IMAD.MOV.U32 R4, RZ, RZ, R3 ;  /* 0x000000ffff047224 */ /* 0x001fe400078e0003 */
[----:B------:R-:W-:-:S04]  /*08b0*/  IMAD.MOV.U32 R3, RZ, RZ, 0x0 ;  /* 0x00000000ff037424 */ /* 0x000fc800078e00ff */
[----:B------:R-:W-:Y:S05]  /*08c0*/  RET.REL.NODEC R2 `(_Z16histogram_kernelPiS_iiii) ;  /* 0xfffffff402cc7950 */ /* 0x000fea0003c3ffff */
.L_x_18:
        /* <DEDUP_REMOVED lines=11> */
.L_x_19:


//--------------------- .nv.global.init           --------------------------
	.section	.nv.global.init,"aw",@progbits
.nv.global.init:
	.type		$str,@object
	.size		$str,(.L_0 - $str)
$str:
        /*0000*/ 	.byte	0x25, 0x64, 0x20, 0x0a, 0x00
.L_0:


//--------------------- .nv.shared.reserved.0     --------------------------
	.section	.nv.shared.reserved.0,"aw",@nobits
	.weak		__nv_reservedSMEM_offset_0_alias
	.size		__nv_reservedSMEM_offset_0_alias, 0, 64
	.other		__nv_reservedSMEM_offset_0_alias,@"STO_CUDA_RESERVED_SHARED STV_DEFAULT"
__nv_reservedSMEM_offset_0_alias:
	.zero		0
	.zero		64


//--------------------- .nv.constant0._Z11scan_kernelPii --------------------------
	.section	.nv.constant0._Z11scan_kernelPii,"a",@progbits
	.sectionflags	@""
	.align	4
.nv.constant0._Z11scan_kernelPii:
	.zero		908


//--------------------- .nv.constant0._Z16histogram_kernelPiS_iiii --------------------------
	.section	.nv.constant0._Z16histogram_kernelPiS_iiii,"a",@progbits
	.sectionflags	@""
	.align	4
.nv.constant0._Z16histogram_kernelPiS_iiii:
	.zero		928


//--------------------- SYMBOLS --------------------------

	.type		.nv.reservedSmem.offset0,@object
	.size		.nv.reservedSmem.offset0,0x4
	.type		vprintf,@function
